//
// Generated by NVIDIA NVVM Compiler
//
// Compiler Build ID: CL-36424714
// Cuda compilation tools, release 13.0, V13.0.88
// Based on NVVM 20.0.0
//

.version 9.0
.target sm_100
.address_size 64

	// .globl	_Z17convolutionKernelPKiPiiiPA3_Kf
.func  (.param .b64 func_retval0) __internal_accurate_pow
(
	.param .b64 __internal_accurate_pow_param_0
)
;

.visible .entry _Z17convolutionKernelPKiPiiiPA3_Kf(
	.param .u64 .ptr .align 1 _Z17convolutionKernelPKiPiiiPA3_Kf_param_0,
	.param .u64 .ptr .align 1 _Z17convolutionKernelPKiPiiiPA3_Kf_param_1,
	.param .u32 _Z17convolutionKernelPKiPiiiPA3_Kf_param_2,
	.param .u32 _Z17convolutionKernelPKiPiiiPA3_Kf_param_3,
	.param .u64 .ptr .align 1 _Z17convolutionKernelPKiPiiiPA3_Kf_param_4
)
{
	.reg .b32 	%r<23>;
	.reg .b32 	%f<28>;
	.reg .b64 	%rd<16>;

	ld.param.u64 	%rd1, [_Z17convolutionKernelPKiPiiiPA3_Kf_param_0];
	ld.param.u64 	%rd2, [_Z17convolutionKernelPKiPiiiPA3_Kf_param_1];
	ld.param.u32 	%r1, [_Z17convolutionKernelPKiPiiiPA3_Kf_param_2];
	ld.param.u64 	%rd3, [_Z17convolutionKernelPKiPiiiPA3_Kf_param_4];
	cvta.to.global.u64 	%rd4, %rd2;
	cvta.to.global.u64 	%rd5, %rd3;
	cvta.to.global.u64 	%rd6, %rd1;
	mov.u32 	%r2, %ctaid.x;
	mov.u32 	%r3, %ntid.x;
	mov.u32 	%r4, %tid.x;
	mad.lo.s32 	%r5, %r2, %r3, %r4;
	mov.u32 	%r6, %ctaid.y;
	mov.u32 	%r7, %ntid.y;
	mov.u32 	%r8, %tid.y;
	mad.lo.s32 	%r9, %r6, %r7, %r8;
	mad.lo.s32 	%r10, %r1, %r9, %r5;
	not.b32 	%r11, %r1;
	add.s32 	%r12, %r10, %r11;
	mul.wide.s32 	%rd7, %r12, 4;
	add.s64 	%rd8, %rd6, %rd7;
	ld.global.u32 	%r13, [%rd8];
	cvt.rn.f32.s32 	%f1, %r13;
	ld.global.f32 	%f2, [%rd5];
	add.s64 	%rd9, %rd8, 4;
	ld.global.u32 	%r14, [%rd8+4];
	cvt.rn.f32.s32 	%f3, %r14;
	ld.global.f32 	%f4, [%rd5+4];
	mul.f32 	%f5, %f4, %f3;
	ld.global.u32 	%r15, [%rd8+8];
	cvt.rn.f32.s32 	%f6, %r15;
	ld.global.f32 	%f7, [%rd5+8];
	mul.wide.s32 	%rd10, %r1, 4;
	add.s64 	%rd11, %rd9, %rd10;
	add.s64 	%rd12, %rd8, %rd10;
	ld.global.u32 	%r16, [%rd12];
	cvt.rn.f32.s32 	%f8, %r16;
	ld.global.f32 	%f9, [%rd5+12];
	ld.global.u32 	%r17, [%rd11];
	cvt.rn.f32.s32 	%f10, %r17;
	ld.global.f32 	%f11, [%rd5+16];
	ld.global.u32 	%r18, [%rd11+4];
	cvt.rn.f32.s32 	%f12, %r18;
	ld.global.f32 	%f13, [%rd5+20];
	add.s64 	%rd13, %rd11, %rd10;
	ld.global.u32 	%r19, [%rd13+-4];
	cvt.rn.f32.s32 	%f14, %r19;
	ld.global.f32 	%f15, [%rd5+24];
	ld.global.u32 	%r20, [%rd13];
	cvt.rn.f32.s32 	%f16, %r20;
	ld.global.f32 	%f17, [%rd5+28];
	ld.global.u32 	%r21, [%rd13+4];
	cvt.rn.f32.s32 	%f18, %r21;
	ld.global.f32 	%f19, [%rd5+32];
	fma.rn.f32 	%f20, %f2, %f1, %f5;
	fma.rn.f32 	%f21, %f7, %f6, %f20;
	fma.rn.f32 	%f22, %f9, %f8, %f21;
	fma.rn.f32 	%f23, %f11, %f10, %f22;
	fma.rn.f32 	%f24, %f13, %f12, %f23;
	fma.rn.f32 	%f25, %f15, %f14, %f24;
	fma.rn.f32 	%f26, %f17, %f16, %f25;
	fma.rn.f32 	%f27, %f19, %f18, %f26;
	cvt.rzi.s32.f32 	%r22, %f27;
	mul.wide.s32 	%rd14, %r10, 4;
	add.s64 	%rd15, %rd4, %rd14;
	st.global.u32 	[%rd15], %r22;
	ret;

}
	// .globl	_Z11sobelKernelPKiPiiiPA3_S_
.visible .entry _Z11sobelKernelPKiPiiiPA3_S_(
	.param .u64 .ptr .align 1 _Z11sobelKernelPKiPiiiPA3_S__param_0,
	.param .u64 .ptr .align 1 _Z11sobelKernelPKiPiiiPA3_S__param_1,
	.param .u32 _Z11sobelKernelPKiPiiiPA3_S__param_2,
	.param .u32 _Z11sobelKernelPKiPiiiPA3_S__param_3,
	.param .u64 .ptr .align 1 _Z11sobelKernelPKiPiiiPA3_S__param_4
)
{
	.reg .pred 	%p<4>;
	.reg .b32 	%r<66>;
	.reg .b64 	%rd<16>;
	.reg .b64 	%fd<10>;

	ld.param.u64 	%rd2, [_Z11sobelKernelPKiPiiiPA3_S__param_0];
	ld.param.u64 	%rd1, [_Z11sobelKernelPKiPiiiPA3_S__param_1];
	ld.param.u32 	%r3, [_Z11sobelKernelPKiPiiiPA3_S__param_2];
	ld.param.u64 	%rd3, [_Z11sobelKernelPKiPiiiPA3_S__param_4];
	cvta.to.global.u64 	%rd4, %rd3;
	cvta.to.global.u64 	%rd5, %rd2;
	mov.u32 	%r4, %ctaid.y;
	mov.u32 	%r5, %ntid.y;
	mov.u32 	%r6, %tid.y;
	mad.lo.s32 	%r7, %r4, %r5, %r6;
	mov.u32 	%r8, %ctaid.x;
	mov.u32 	%r9, %ntid.x;
	mov.u32 	%r10, %tid.x;
	mad.lo.s32 	%r11, %r8, %r9, %r10;
	mul.lo.s32 	%r1, %r7, %r11;
	not.b32 	%r12, %r3;
	add.s32 	%r13, %r1, %r12;
	mul.wide.s32 	%rd6, %r13, 4;
	add.s64 	%rd7, %rd5, %rd6;
	ld.global.u32 	%r14, [%rd7];
	ld.global.u32 	%r15, [%rd4];
	mul.lo.s32 	%r16, %r15, %r14;
	add.s64 	%rd8, %rd7, 4;
	ld.global.u32 	%r17, [%rd7+4];
	ld.global.u32 	%r18, [%rd4+4];
	ld.global.u32 	%r19, [%rd7+8];
	ld.global.u32 	%r20, [%rd4+8];
	mul.wide.s32 	%rd9, %r3, 4;
	add.s64 	%rd10, %rd8, %rd9;
	add.s64 	%rd11, %rd7, %rd9;
	ld.global.u32 	%r21, [%rd11];
	ld.global.u32 	%r22, [%rd4+12];
	ld.global.u32 	%r23, [%rd10];
	ld.global.u32 	%r24, [%rd4+16];
	ld.global.u32 	%r25, [%rd10+4];
	ld.global.u32 	%r26, [%rd4+20];
	add.s64 	%rd12, %rd10, %rd9;
	ld.global.u32 	%r27, [%rd12+-4];
	ld.global.u32 	%r28, [%rd4+24];
	ld.global.u32 	%r29, [%rd12];
	ld.global.u32 	%r30, [%rd4+28];
	ld.global.u32 	%r31, [%rd12+4];
	ld.global.u32 	%r32, [%rd4+32];
	mad.lo.s32 	%r33, %r18, %r17, %r16;
	mad.lo.s32 	%r34, %r20, %r19, %r33;
	mad.lo.s32 	%r35, %r22, %r21, %r34;
	mad.lo.s32 	%r36, %r24, %r23, %r35;
	mad.lo.s32 	%r37, %r26, %r25, %r36;
	mad.lo.s32 	%r38, %r28, %r27, %r37;
	mad.lo.s32 	%r39, %r30, %r29, %r38;
	mad.lo.s32 	%r40, %r32, %r31, %r39;
	ld.global.u32 	%r41, [%rd4+36];
	mul.lo.s32 	%r42, %r41, %r14;
	ld.global.u32 	%r43, [%rd4+40];
	ld.global.u32 	%r44, [%rd4+44];
	ld.global.u32 	%r45, [%rd4+48];
	ld.global.u32 	%r46, [%rd4+52];
	ld.global.u32 	%r47, [%rd4+56];
	ld.global.u32 	%r48, [%rd4+60];
	ld.global.u32 	%r49, [%rd4+64];
	ld.global.u32 	%r50, [%rd4+68];
	mad.lo.s32 	%r51, %r43, %r17, %r42;
	mad.lo.s32 	%r52, %r44, %r19, %r51;
	mad.lo.s32 	%r53, %r45, %r21, %r52;
	mad.lo.s32 	%r54, %r46, %r23, %r53;
	mad.lo.s32 	%r55, %r47, %r25, %r54;
	mad.lo.s32 	%r56, %r48, %r27, %r55;
	mad.lo.s32 	%r57, %r49, %r29, %r56;
	mad.lo.s32 	%r58, %r50, %r31, %r57;
	mul.lo.s32 	%r59, %r40, %r40;
	mad.lo.s32 	%r2, %r58, %r58, %r59;
	setp.ne.s32 	%p1, %r2, 0;
	@%p1 bra 	$L__BB1_2;
	mov.f64 	%fd7, 0d3FE0000000000000;
	{
	.reg .b32 %temp; 
	mov.b64 	{%temp, %r61}, %fd7;
	}
	shr.s32 	%r62, %r61, 31;
	and.b32  	%r63, %r62, 2146435072;
	mov.b32 	%r64, 0;
	mov.b64 	%fd9, {%r64, %r63};
	bra.uni 	$L__BB1_3;
$L__BB1_2:
	cvt.rn.f64.u32 	%fd4, %r2;
	{
	.reg .b32 %temp; 
	mov.b64 	{%temp, %r60}, %fd4;
	}
	{ // callseq 0, 0
	.param .b64 param0;
	st.param.f64 	[param0], %fd4;
	.param .b64 retval0;
	call.uni (retval0), 
	__internal_accurate_pow, 
	(
	param0
	);
	ld.param.f64 	%fd5, [retval0];
	} // callseq 0
	setp.lt.s32 	%p2, %r60, 0;
	selp.f64 	%fd9, 0dFFF8000000000000, %fd5, %p2;
$L__BB1_3:
	cvta.to.global.u64 	%rd13, %rd1;
	setp.eq.s32 	%p3, %r2, 1;
	selp.f64 	%fd8, 0d3FF0000000000000, %fd9, %p3;
	cvt.rzi.s32.f64 	%r65, %fd8;
	mul.wide.s32 	%rd14, %r1, 4;
	add.s64 	%rd15, %rd13, %rd14;
	st.global.u32 	[%rd15], %r65;
	ret;

}
.func  (.param .b64 func_retval0) __internal_accurate_pow(
	.param .b64 __internal_accurate_pow_param_0
)
{
	.reg .pred 	%p<8>;
	.reg .b32 	%r<49>;
	.reg .b32 	%f<3>;
	.reg .b64 	%fd<109>;

	ld.param.f64 	%fd10, [__internal_accurate_pow_param_0];
	{
	.reg .b32 %temp; 
	mov.b64 	{%temp, %r46}, %fd10;
	}
	{
	.reg .b32 %temp; 
	mov.b64 	{%r45, %temp}, %fd10;
	}
	shr.u32 	%r47, %r46, 20;
	setp.gt.u32 	%p1, %r46, 1048575;
	@%p1 bra 	$L__BB2_2;
	mul.f64 	%fd11, %fd10, 0d4350000000000000;
	{
	.reg .b32 %temp; 
	mov.b64 	{%temp, %r46}, %fd11;
	}
	{
	.reg .b32 %temp; 
	mov.b64 	{%r45, %temp}, %fd11;
	}
	shr.u32 	%r16, %r46, 20;
	add.s32 	%r47, %r16, -54;
$L__BB2_2:
	add.s32 	%r48, %r47, -1023;
	and.b32  	%r17, %r46, -2146435073;
	or.b32  	%r18, %r17, 1072693248;
	mov.b64 	%fd107, {%r45, %r18};
	setp.lt.u32 	%p2, %r18, 1073127583;
	@%p2 bra 	$L__BB2_4;
	{
	.reg .b32 %temp; 
	mov.b64 	{%r19, %temp}, %fd107;
	}
	{
	.reg .b32 %temp; 
	mov.b64 	{%temp, %r20}, %fd107;
	}
	add.s32 	%r21, %r20, -1048576;
	mov.b64 	%fd107, {%r19, %r21};
	add.s32 	%r48, %r47, -1022;
$L__BB2_4:
	add.f64 	%fd12, %fd107, 0dBFF0000000000000;
	add.f64 	%fd13, %fd107, 0d3FF0000000000000;
	rcp.approx.ftz.f64 	%fd14, %fd13;
	neg.f64 	%fd15, %fd13;
	fma.rn.f64 	%fd16, %fd15, %fd14, 0d3FF0000000000000;
	fma.rn.f64 	%fd17, %fd16, %fd16, %fd16;
	fma.rn.f64 	%fd18, %fd17, %fd14, %fd14;
	mul.f64 	%fd19, %fd12, %fd18;
	fma.rn.f64 	%fd20, %fd12, %fd18, %fd19;
	mul.f64 	%fd21, %fd20, %fd20;
	fma.rn.f64 	%fd22, %fd21, 0d3EB0F5FF7D2CAFE2, 0d3ED0F5D241AD3B5A;
	fma.rn.f64 	%fd23, %fd22, %fd21, 0d3EF3B20A75488A3F;
	fma.rn.f64 	%fd24, %fd23, %fd21, 0d3F1745CDE4FAECD5;
	fma.rn.f64 	%fd25, %fd24, %fd21, 0d3F3C71C7258A578B;
	fma.rn.f64 	%fd26, %fd25, %fd21, 0d3F6249249242B910;
	fma.rn.f64 	%fd27, %fd26, %fd21, 0d3F89999999999DFB;
	sub.f64 	%fd28, %fd12, %fd20;
	add.f64 	%fd29, %fd28, %fd28;
	neg.f64 	%fd30, %fd20;
	fma.rn.f64 	%fd31, %fd30, %fd12, %fd29;
	mul.f64 	%fd32, %fd18, %fd31;
	fma.rn.f64 	%fd33, %fd21, %fd27, 0d3FB5555555555555;
	mov.f64 	%fd34, 0d3FB5555555555555;
	sub.f64 	%fd35, %fd34, %fd33;
	fma.rn.f64 	%fd36, %fd21, %fd27, %fd35;
	add.f64 	%fd37, %fd36, 0dBC46A4CB00B9E7B0;
	add.f64 	%fd38, %fd33, %fd37;
	sub.f64 	%fd39, %fd33, %fd38;
	add.f64 	%fd40, %fd37, %fd39;
	mul.rn.f64 	%fd41, %fd20, %fd20;
	neg.f64 	%fd42, %fd41;
	fma.rn.f64 	%fd43, %fd20, %fd20, %fd42;
	{
	.reg .b32 %temp; 
	mov.b64 	{%r22, %temp}, %fd32;
	}
	{
	.reg .b32 %temp; 
	mov.b64 	{%temp, %r23}, %fd32;
	}
	add.s32 	%r24, %r23, 1048576;
	mov.b64 	%fd44, {%r22, %r24};
	fma.rn.f64 	%fd45, %fd20, %fd44, %fd43;
	mul.rn.f64 	%fd46, %fd41, %fd20;
	neg.f64 	%fd47, %fd46;
	fma.rn.f64 	%fd48, %fd41, %fd20, %fd47;
	fma.rn.f64 	%fd49, %fd41, %fd32, %fd48;
	fma.rn.f64 	%fd50, %fd45, %fd20, %fd49;
	mul.rn.f64 	%fd51, %fd38, %fd46;
	neg.f64 	%fd52, %fd51;
	fma.rn.f64 	%fd53, %fd38, %fd46, %fd52;
	fma.rn.f64 	%fd54, %fd38, %fd50, %fd53;
	fma.rn.f64 	%fd55, %fd40, %fd46, %fd54;
	add.f64 	%fd56, %fd51, %fd55;
	sub.f64 	%fd57, %fd51, %fd56;
	add.f64 	%fd58, %fd55, %fd57;
	add.f64 	%fd59, %fd20, %fd56;
	sub.f64 	%fd60, %fd20, %fd59;
	add.f64 	%fd61, %fd56, %fd60;
	add.f64 	%fd62, %fd58, %fd61;
	add.f64 	%fd63, %fd32, %fd62;
	add.f64 	%fd64, %fd59, %fd63;
	sub.f64 	%fd65, %fd59, %fd64;
	add.f64 	%fd66, %fd63, %fd65;
	xor.b32  	%r25, %r48, -2147483648;
	mov.b32 	%r26, 1127219200;
	mov.b64 	%fd67, {%r25, %r26};
	mov.b32 	%r27, -2147483648;
	mov.b64 	%fd68, {%r27, %r26};
	sub.f64 	%fd69, %fd67, %fd68;
	fma.rn.f64 	%fd70, %fd69, 0d3FE62E42FEFA39EF, %fd64;
	fma.rn.f64 	%fd71, %fd69, 0dBFE62E42FEFA39EF, %fd70;
	sub.f64 	%fd72, %fd71, %fd64;
	sub.f64 	%fd73, %fd66, %fd72;
	fma.rn.f64 	%fd74, %fd69, 0d3C7ABC9E3B39803F, %fd73;
	add.f64 	%fd75, %fd70, %fd74;
	sub.f64 	%fd76, %fd70, %fd75;
	add.f64 	%fd77, %fd74, %fd76;
	mov.f64 	%fd78, 0d3FE0000000000000;
	{
	.reg .b32 %temp; 
	mov.b64 	{%temp, %r28}, %fd78;
	}
	{
	.reg .b32 %temp; 
	mov.b64 	{%r29, %temp}, %fd78;
	}
	shl.b32 	%r30, %r28, 1;
	setp.gt.u32 	%p3, %r30, -33554433;
	and.b32  	%r31, %r28, -15728641;
	selp.b32 	%r32, %r31, %r28, %p3;
	mov.b64 	%fd79, {%r29, %r32};
	mul.rn.f64 	%fd80, %fd75, %fd79;
	neg.f64 	%fd81, %fd80;
	fma.rn.f64 	%fd82, %fd75, %fd79, %fd81;
	fma.rn.f64 	%fd83, %fd77, %fd79, %fd82;
	add.f64 	%fd4, %fd80, %fd83;
	sub.f64 	%fd84, %fd80, %fd4;
	add.f64 	%fd5, %fd83, %fd84;
	fma.rn.f64 	%fd85, %fd4, 0d3FF71547652B82FE, 0d4338000000000000;
	{
	.reg .b32 %temp; 
	mov.b64 	{%r13, %temp}, %fd85;
	}
	mov.f64 	%fd86, 0dC338000000000000;
	add.rn.f64 	%fd87, %fd85, %fd86;
	fma.rn.f64 	%fd88, %fd87, 0dBFE62E42FEFA39EF, %fd4;
	fma.rn.f64 	%fd89, %fd87, 0dBC7ABC9E3B39803F, %fd88;
	fma.rn.f64 	%fd90, %fd89, 0d3E5ADE1569CE2BDF, 0d3E928AF3FCA213EA;
	fma.rn.f64 	%fd91, %fd90, %fd89, 0d3EC71DEE62401315;
	fma.rn.f64 	%fd92, %fd91, %fd89, 0d3EFA01997C89EB71;
	fma.rn.f64 	%fd93, %fd92, %fd89, 0d3F2A01A014761F65;
	fma.rn.f64 	%fd94, %fd93, %fd89, 0d3F56C16C1852B7AF;
	fma.rn.f64 	%fd95, %fd94, %fd89, 0d3F81111111122322;
	fma.rn.f64 	%fd96, %fd95, %fd89, 0d3FA55555555502A1;
	fma.rn.f64 	%fd97, %fd96, %fd89, 0d3FC5555555555511;
	fma.rn.f64 	%fd98, %fd97, %fd89, 0d3FE000000000000B;
	fma.rn.f64 	%fd99, %fd98, %fd89, 0d3FF0000000000000;
	fma.rn.f64 	%fd100, %fd99, %fd89, 0d3FF0000000000000;
	{
	.reg .b32 %temp; 
	mov.b64 	{%r14, %temp}, %fd100;
	}
	{
	.reg .b32 %temp; 
	mov.b64 	{%temp, %r15}, %fd100;
	}
	shl.b32 	%r33, %r13, 20;
	add.s32 	%r34, %r33, %r15;
	mov.b64 	%fd108, {%r14, %r34};
	{
	.reg .b32 %temp; 
	mov.b64 	{%temp, %r35}, %fd4;
	}
	mov.b32 	%f2, %r35;
	abs.f32 	%f1, %f2;
	setp.lt.f32 	%p4, %f1, 0f4086232B;
	@%p4 bra 	$L__BB2_7;
	setp.lt.f64 	%p5, %fd4, 0d0000000000000000;
	add.f64 	%fd101, %fd4, 0d7FF0000000000000;
	selp.f64 	%fd108, 0d0000000000000000, %fd101, %p5;
	setp.geu.f32 	%p6, %f1, 0f40874800;
	@%p6 bra 	$L__BB2_7;
	shr.u32 	%r36, %r13, 31;
	add.s32 	%r37, %r13, %r36;
	shr.s32 	%r38, %r37, 1;
	shl.b32 	%r39, %r38, 20;
	add.s32 	%r40, %r15, %r39;
	mov.b64 	%fd102, {%r14, %r40};
	sub.s32 	%r41, %r13, %r38;
	shl.b32 	%r42, %r41, 20;
	add.s32 	%r43, %r42, 1072693248;
	mov.b32 	%r44, 0;
	mov.b64 	%fd103, {%r44, %r43};
	mul.f64 	%fd108, %fd103, %fd102;
$L__BB2_7:
	abs.f64 	%fd104, %fd108;
	setp.eq.f64 	%p7, %fd104, 0d7FF0000000000000;
	fma.rn.f64 	%fd105, %fd108, %fd5, %fd108;
	selp.f64 	%fd106, %fd108, %fd105, %p7;
	st.param.f64 	[func_retval0], %fd106;
	ret;

}


// ===== COMPILED SASS (sm_100) =====

	.target	sm_100

	.elftype	@"ET_EXEC"


//--------------------- .note.nv.tkinfo           --------------------------
	.section	.note.nv.tkinfo,"",@"SHT_NOTE"
	.sectionflags	@"SHF_NOTE_NV_TKINFO"
	.tkinfo
        /*0018*/ 	.word	0x00000002
        /*0030*/ 	.string	""
        /*0030*/ 	.string	"ptxas"
        /*0030*/ 	.string	"Cuda compilation tools, release 13.0, V13.0.88"
        /*0030*/ 	.string	"Build cuda_13.0.r13.0/compiler.36424714_0"
        /*0030*/ 	.string	"-arch sm_100 -m 64 "



//--------------------- .note.nv.cuinfo           --------------------------
	.section	.note.nv.cuinfo,"",@"SHT_NOTE"
	.sectionflags	@"SHF_NOTE_NV_CUINFO"
        /*0018*/ 	.short	0x0002
        /*001a*/ 	.short	0x0064
        /*001c*/ 	.short	0x0082
	.zero		2


//--------------------- .nv.info                  --------------------------
	.section	.nv.info,"",@"SHT_CUDA_INFO"
	.align	4


	//----- nvinfo : EIATTR_REGCOUNT
	.align		4
        /*0000*/ 	.byte	0x04, 0x2f
        /*0002*/ 	.short	(.L_1 - .L_0)
	.align		4
.L_0:
        /*0004*/ 	.word	index@(_Z17convolutionKernelPKiPiiiPA3_Kf)
        /*0008*/ 	.word	0x0000001c


	//----- nvinfo : EIATTR_FRAME_SIZE
	.align		4
.L_1:
        /*000c*/ 	.byte	0x04, 0x11
        /*000e*/ 	.short	(.L_3 - .L_2)
	.align		4
.L_2:
        /*0010*/ 	.word	index@(_Z17convolutionKernelPKiPiiiPA3_Kf)
        /*0014*/ 	.word	0x00000000


	//----- nvinfo : EIATTR_REGCOUNT
	.align		4
.L_3:
        /*0018*/ 	.byte	0x04, 0x2f
        /*001a*/ 	.short	(.L_5 - .L_4)
	.align		4
.L_4:
        /*001c*/ 	.word	index@(_Z11sobelKernelPKiPiiiPA3_S_)
        /*0020*/ 	.word	0x0000001f


	//----- nvinfo : EIATTR_FRAME_SIZE
	.align		4
.L_5:
        /*0024*/ 	.byte	0x04, 0x11
        /*0026*/ 	.short	(.L_7 - .L_6)
	.align		4
.L_6:
        /*0028*/ 	.word	index@($_Z11sobelKernelPKiPiiiPA3_S_$__internal_accurate_pow)
        /*002c*/ 	.word	0x00000000


	//----- nvinfo : EIATTR_FRAME_SIZE
	.align		4
.L_7:
        /*0030*/ 	.byte	0x04, 0x11
        /*0032*/ 	.short	(.L_9 - .L_8)
	.align		4
.L_8:
        /*0034*/ 	.word	index@(_Z11sobelKernelPKiPiiiPA3_S_)
        /*0038*/ 	.word	0x00000000


	//----- nvinfo : EIATTR_MIN_STACK_SIZE
	.align		4
.L_9:
        /*003c*/ 	.byte	0x04, 0x12
        /*003e*/ 	.short	(.L_11 - .L_10)
	.align		4
.L_10:
        /*0040*/ 	.word	index@(_Z11sobelKernelPKiPiiiPA3_S_)
        /*0044*/ 	.word	0x00000000


	//----- nvinfo : EIATTR_MIN_STACK_SIZE
	.align		4
.L_11:
        /*0048*/ 	.byte	0x04, 0x12
        /*004a*/ 	.short	(.L_13 - .L_12)
	.align		4
.L_12:
        /*004c*/ 	.word	index@(_Z17convolutionKernelPKiPiiiPA3_Kf)
        /*0050*/ 	.word	0x00000000
.L_13:


//--------------------- .nv.compat                --------------------------
	.section	.nv.compat,"",@"SHT_CUDA_COMPAT_INFO"
	.align	4
        /*0000*/ 	.byte	0x02, 0x09, 0x00, 0x00, 0x02, 0x02, 0x01, 0x00, 0x02, 0x05, 0x05, 0x00, 0x03, 0x07, 0x01, 0x01
        /*0010*/ 	.byte	0x02, 0x03, 0x00, 0x00, 0x02, 0x06, 0x01, 0x00, 0x04, 0x0b, 0x08, 0x00, 0x01, 0x00, 0x00, 0x00
        /*0020*/ 	.byte	0x00, 0x00, 0x00, 0x00


//--------------------- .nv.info._Z11sobelKernelPKiPiiiPA3_S_ --------------------------
	.section	.nv.info._Z11sobelKernelPKiPiiiPA3_S_,"",@"SHT_CUDA_INFO"
	.sectionflags	@""
	.align	4


	//----- nvinfo : EIATTR_CUDA_API_VERSION
	.align		4
        /*0000*/ 	.byte	0x04, 0x37
        /*0002*/ 	.short	(.L_15 - .L_14)
.L_14:
        /*0004*/ 	.word	0x00000082


	//----- nvinfo : EIATTR_KPARAM_INFO
	.align		4
.L_15:
        /*0008*/ 	.byte	0x04, 0x17
        /*000a*/ 	.short	(.L_17 - .L_16)
.L_16:
        /*000c*/ 	.word	0x00000000
        /*0010*/ 	.short	0x0004
        /*0012*/ 	.short	0x0018
        /*0014*/ 	.byte	0x00, 0xf5, 0x21, 0x00


	//----- nvinfo : EIATTR_KPARAM_INFO
	.align		4
.L_17:
        /*0018*/ 	.byte	0x04, 0x17
        /*001a*/ 	.short	(.L_19 - .L_18)
.L_18:
        /*001c*/ 	.word	0x00000000
        /*0020*/ 	.short	0x0003
        /*0022*/ 	.short	0x0014
        /*0024*/ 	.byte	0x00, 0xf0, 0x11, 0x00


	//----- nvinfo : EIATTR_KPARAM_INFO
	.align		4
.L_19:
        /*0028*/ 	.byte	0x04, 0x17
        /*002a*/ 	.short	(.L_21 - .L_20)
.L_20:
        /*002c*/ 	.word	0x00000000
        /*0030*/ 	.short	0x0002
        /*0032*/ 	.short	0x0010
        /*0034*/ 	.byte	0x00, 0xf0, 0x11, 0x00


	//----- nvinfo : EIATTR_KPARAM_INFO
	.align		4
.L_21:
        /*0038*/ 	.byte	0x04, 0x17
        /*003a*/ 	.short	(.L_23 - .L_22)
.L_22:
        /*003c*/ 	.word	0x00000000
        /*0040*/ 	.short	0x0001
        /*0042*/ 	.short	0x0008
        /*0044*/ 	.byte	0x00, 0xf5, 0x21, 0x00


	//----- nvinfo : EIATTR_KPARAM_INFO
	.align		4
.L_23:
        /*0048*/ 	.byte	0x04, 0x17
        /*004a*/ 	.short	(.L_25 - .L_24)
.L_24:
        /*004c*/ 	.word	0x00000000
        /*0050*/ 	.short	0x0000
        /*0052*/ 	.short	0x0000
        /*0054*/ 	.byte	0x00, 0xf5, 0x21, 0x00


	//----- nvinfo : EIATTR_SPARSE_MMA_MASK
	.align		4
.L_25:
        /*0058*/ 	.byte	0x03, 0x50
        /*005a*/ 	.short	0x0000


	//----- nvinfo : EIATTR_MAXREG_COUNT
	.align		4
        /*005c*/ 	.byte	0x03, 0x1b
        /*005e*/ 	.short	0x00ff


	//----- nvinfo : EIATTR_MERCURY_ISA_VERSION
	.align		4
        /*0060*/ 	.byte	0x03, 0x5f
        /*0062*/ 	.short	0x0101


	//----- nvinfo : EIATTR_VRC_CTA_INIT_COUNT
	.align		4
        /*0064*/ 	.byte	0x02, 0x4a
	.zero		1
	.zero		1


	//----- nvinfo : EIATTR_EXIT_INSTR_OFFSETS
	.align		4
        /*0068*/ 	.byte	0x04, 0x1c
        /*006a*/ 	.short	(.L_27 - .L_26)


	//   ....[0]....
.L_26:
        /*006c*/ 	.word	0x00000540


	//----- nvinfo : EIATTR_CRS_STACK_SIZE
	.align		4
.L_27:
        /*0070*/ 	.byte	0x04, 0x1e
        /*0072*/ 	.short	(.L_29 - .L_28)
.L_28:
        /*0074*/ 	.word	0x00000000


	//----- nvinfo : EIATTR_CBANK_PARAM_SIZE
	.align		4
.L_29:
        /*0078*/ 	.byte	0x03, 0x19
        /*007a*/ 	.short	0x0020


	//----- nvinfo : EIATTR_PARAM_CBANK
	.align		4
        /*007c*/ 	.byte	0x04, 0x0a
        /*007e*/ 	.short	(.L_31 - .L_30)
	.align		4
.L_30:
        /*0080*/ 	.word	index@(.nv.constant0._Z11sobelKernelPKiPiiiPA3_S_)
        /*0084*/ 	.short	0x0380
        /*0086*/ 	.short	0x0020


	//----- nvinfo : EIATTR_SW_WAR
	.align		4
.L_31:
        /*0088*/ 	.byte	0x04, 0x36
        /*008a*/ 	.short	(.L_33 - .L_32)
.L_32:
        /*008c*/ 	.word	0x00000008
.L_33:


//--------------------- .nv.info._Z17convolutionKernelPKiPiiiPA3_Kf --------------------------
	.section	.nv.info._Z17convolutionKernelPKiPiiiPA3_Kf,"",@"SHT_CUDA_INFO"
	.sectionflags	@""
	.align	4


	//----- nvinfo : EIATTR_CUDA_API_VERSION
	.align		4
        /*0000*/ 	.byte	0x04, 0x37
        /*0002*/ 	.short	(.L_35 - .L_34)
.L_34:
        /*0004*/ 	.word	0x00000082


	//----- nvinfo : EIATTR_KPARAM_INFO
	.align		4
.L_35:
        /*0008*/ 	.byte	0x04, 0x17
        /*000a*/ 	.short	(.L_37 - .L_36)
.L_36:
        /*000c*/ 	.word	0x00000000
        /*0010*/ 	.short	0x0004
        /*0012*/ 	.short	0x0018
        /*0014*/ 	.byte	0x00, 0xf5, 0x21, 0x00


	//----- nvinfo : EIATTR_KPARAM_INFO
	.align		4
.L_37:
        /*0018*/ 	.byte	0x04, 0x17
        /*001a*/ 	.short	(.L_39 - .L_38)
.L_38:
        /*001c*/ 	.word	0x00000000
        /*0020*/ 	.short	0x0003
        /*0022*/ 	.short	0x0014
        /*0024*/ 	.byte	0x00, 0xf0, 0x11, 0x00


	//----- nvinfo : EIATTR_KPARAM_INFO
	.align		4
.L_39:
        /*0028*/ 	.byte	0x04, 0x17
        /*002a*/ 	.short	(.L_41 - .L_40)
.L_40:
        /*002c*/ 	.word	0x00000000
        /*0030*/ 	.short	0x0002
        /*0032*/ 	.short	0x0010
        /*0034*/ 	.byte	0x00, 0xf0, 0x11, 0x00


	//----- nvinfo : EIATTR_KPARAM_INFO
	.align		4
.L_41:
        /*0038*/ 	.byte	0x04, 0x17
        /*003a*/ 	.short	(.L_43 - .L_42)
.L_42:
        /*003c*/ 	.word	0x00000000
        /*0040*/ 	.short	0x0001
        /*0042*/ 	.short	0x0008
        /*0044*/ 	.byte	0x00, 0xf5, 0x21, 0x00


	//----- nvinfo : EIATTR_KPARAM_INFO
	.align		4
.L_43:
        /*0048*/ 	.byte	0x04, 0x17
        /*004a*/ 	.short	(.L_45 - .L_44)
.L_44:
        /*004c*/ 	.word	0x00000000
        /*0050*/ 	.short	0x0000
        /*0052*/ 	.short	0x0000
        /*0054*/ 	.byte	0x00, 0xf5, 0x21, 0x00


	//----- nvinfo : EIATTR_SPARSE_MMA_MASK
	.align		4
.L_45:
        /*0058*/ 	.byte	0x03, 0x50
        /*005a*/ 	.short	0x0000


	//----- nvinfo : EIATTR_MAXREG_COUNT
	.align		4
        /*005c*/ 	.byte	0x03, 0x1b
        /*005e*/ 	.short	0x00ff


	//----- nvinfo : EIATTR_MERCURY_ISA_VERSION
	.align		4
        /*0060*/ 	.byte	0x03, 0x5f
        /*0062*/ 	.short	0x0101


	//----- nvinfo : EIATTR_VRC_CTA_INIT_COUNT
	.align		4
        /*0064*/ 	.byte	0x02, 0x4a
	.zero		1
	.zero		1


	//----- nvinfo : EIATTR_EXIT_INSTR_OFFSETS
	.align		4
        /*0068*/ 	.byte	0x04, 0x1c
        /*006a*/ 	.short	(.L_47 - .L_46)


	//   ....[0]....
.L_46:
        /*006c*/ 	.word	0x000003b0


	//----- nvinfo : EIATTR_CBANK_PARAM_SIZE
	.align		4
.L_47:
        /*0070*/ 	.byte	0x03, 0x19
        /*0072*/ 	.short	0x0020


	//----- nvinfo : EIATTR_PARAM_CBANK
	.align		4
        /*0074*/ 	.byte	0x04, 0x0a
        /*0076*/ 	.short	(.L_49 - .L_48)
	.align		4
.L_48:
        /*0078*/ 	.word	index@(.nv.constant0._Z17convolutionKernelPKiPiiiPA3_Kf)
        /*007c*/ 	.short	0x0380
        /*007e*/ 	.short	0x0020


	//----- nvinfo : EIATTR_SW_WAR
	.align		4
.L_49:
        /*0080*/ 	.byte	0x04, 0x36
        /*0082*/ 	.short	(.L_51 - .L_50)
.L_50:
        /*0084*/ 	.word	0x00000008
.L_51:


//--------------------- .nv.callgraph             --------------------------
	.section	.nv.callgraph,"",@"SHT_CUDA_CALLGRAPH"
	.align	4
	.sectionentsize	8
	.align		4
        /*0000*/ 	.word	0x00000000
	.align		4
        /*0004*/ 	.word	0xffffffff
	.align		4
        /*0008*/ 	.word	0x00000000
	.align		4
        /*000c*/ 	.word	0xfffffffe
	.align		4
        /*0010*/ 	.word	0x00000000
	.align		4
        /*0014*/ 	.word	0xfffffffd
	.align		4
        /*0018*/ 	.word	0x00000000
	.align		4
        /*001c*/ 	.word	0xfffffffc


//--------------------- .text._Z11sobelKernelPKiPiiiPA3_S_ --------------------------
	.section	.text._Z11sobelKernelPKiPiiiPA3_S_,"ax",@progbits
	.align	128
        .global         _Z11sobelKernelPKiPiiiPA3_S_
        .type           _Z11sobelKernelPKiPiiiPA3_S_,@function
        .size           _Z11sobelKernelPKiPiiiPA3_S_,(.L_x_5 - _Z11sobelKernelPKiPiiiPA3_S_)
        .other          _Z11sobelKernelPKiPiiiPA3_S_,@"STO_CUDA_ENTRY STV_DEFAULT"
_Z11sobelKernelPKiPiiiPA3_S_:
.text._Z11sobelKernelPKiPiiiPA3_S_:
[----:B------:R-:W-:Y:S01]  /*0000*/  LDC R1, c[0x0][0x37c] ;  /* 0x0000df00ff017b82 */ /* 0x000fe20000000800 */
[----:B------:R-:W0:Y:S07]  /*0010*/  S2R R7, SR_TID.Y ;  /* 0x0000000000077919 */ /* 0x000e2e0000002200 */
[----:B------:R-:W0:Y:S01]  /*0020*/  S2UR UR4, SR_CTAID.Y ;  /* 0x00000000000479c3 */ /* 0x000e220000002600 */
[----:B------:R-:W1:Y:S07]  /*0030*/  S2R R9, SR_TID.X ;  /* 0x0000000000097919 */ /* 0x000e6e0000002100 */
[----:B------:R-:W0:Y:S08]  /*0040*/  LDC R24, c[0x0][0x364] ;  /* 0x0000d900ff187b82 */ /* 0x000e300000000800 */
[----:B------:R-:W1:Y:S08]  /*0050*/  S2UR UR5, SR_CTAID.X ;  /* 0x00000000000579c3 */ /* 0x000e700000002500 */
[----:B------:R-:W1:Y:S08]  /*0060*/  LDC R0, c[0x0][0x360] ;  /* 0x0000d800ff007b82 */ /* 0x000e700000000800 */
[----:B------:R-:W2:Y:S01]  /*0070*/  LDC R5, c[0x0][0x390] ;  /* 0x0000e400ff057b82 */ /* 0x000ea20000000800 */
[----:B0-----:R-:W-:-:S07]  /*0080*/  IMAD R24, R24, UR4, R7 ;  /* 0x0000000418187c24 */ /* 0x001fce000f8e0207 */
[----:B------:R-:W0:Y:S08]  /*0090*/  LDC.64 R20, c[0x0][0x380] ;  /* 0x0000e000ff147b82 */ /* 0x000e300000000a00 */
[----:B------:R-:W3:Y:S01]  /*00a0*/  LDC.64 R2, c[0x0][0x398] ;  /* 0x0000e600ff027b82 */ /* 0x000ee20000000a00 */
[----:B-1----:R-:W-:Y:S01]  /*00b0*/  IMAD R7, R0, UR5, R9 ;  /* 0x0000000500077c24 */ /* 0x002fe2000f8e0209 */
[----:B------:R-:W1:Y:S03]  /*00c0*/  LDCU.64 UR4, c[0x0][0x358] ;  /* 0x00006b00ff0477ac */ /* 0x000e660008000a00 */
[----:B------:R-:W-:Y:S01]  /*00d0*/  IMAD R24, R24, R7, RZ ;  /* 0x0000000718187224 */ /* 0x000fe200078e02ff */
[----:B--2---:R-:W-:-:S04]  /*00e0*/  LOP3.LUT R7, RZ, R5, RZ, 0x33, !PT ;  /* 0x00000005ff077212 */ /* 0x004fc800078e33ff */
[----:B------:R-:W-:-:S05]  /*00f0*/  IADD3 R7, PT, PT, R24, R7, RZ ;  /* 0x0000000718077210 */ /* 0x000fca0007ffe0ff */
[----:B0-----:R-:W-:-:S05]  /*0100*/  IMAD.WIDE R20, R7, 0x4, R20 ;  /* 0x0000000407147825 */ /* 0x001fca00078e0214 */
[----:B-1----:R-:W2:Y:S04]  /*0110*/  LDG.E R17, desc[UR4][R20.64] ;  /* 0x0000000414117981 */ /* 0x002ea8000c1e1900 */
[----:B---3--:R-:W2:Y:S04]  /*0120*/  LDG.E R22, desc[UR4][R2.64] ;  /* 0x0000000402167981 */ /* 0x008ea8000c1e1900 */
[----:B------:R-:W3:Y:S04]  /*0130*/  LDG.E R28, desc[UR4][R2.64+0x24] ;  /* 0x00002404021c7981 */ /* 0x000ee8000c1e1900 */
[----:B------:R-:W4:Y:S04]  /*0140*/  LDG.E R26, desc[UR4][R2.64+0x4] ;  /* 0x00000404021a7981 */ /* 0x000f28000c1e1900 */
[----:B------:R-:W4:Y:S04]  /*0150*/  LDG.E R18, desc[UR4][R20.64+0x4] ;  /* 0x0000040414127981 */ /* 0x000f28000c1e1900 */
[----:B------:R-:W5:Y:S01]  /*0160*/  LDG.E R13, desc[UR4][R2.64+0x28] ;  /* 0x00002804020d7981 */ /* 0x000f62000c1e1900 */
[----:B------:R-:W-:-:S03]  /*0170*/  IMAD.WIDE R14, R5, 0x4, R20 ;  /* 0x00000004050e7825 */ /* 0x000fc600078e0214 */
[----:B------:R-:W5:Y:S04]  /*0180*/  LDG.E R9, desc[UR4][R20.64+0x8] ;  /* 0x0000080414097981 */ /* 0x000f68000c1e1900 */
[----:B------:R-:W5:Y:S04]  /*0190*/  LDG.E R12, desc[UR4][R2.64+0x8] ;  /* 0x00000804020c7981 */ /* 0x000f68000c1e1900 */
[----:B------:R-:W5:Y:S04]  /*01a0*/  LDG.E R10, desc[UR4][R2.64+0x2c] ;  /* 0x00002c04020a7981 */ /* 0x000f68000c1e1900 */
[----:B------:R-:W5:Y:S04]  /*01b0*/  LDG.E R8, desc[UR4][R2.64+0xc] ;  /* 0x00000c0402087981 */ /* 0x000f68000c1e1900 */
[----:B------:R-:W5:Y:S01]  /*01c0*/  LDG.E R7, desc[UR4][R14.64] ;  /* 0x000000040e077981 */ /* 0x000f62000c1e1900 */
[----:B------:R-:W-:-:S03]  /*01d0*/  IMAD.WIDE R4, R5, 0x4, R14 ;  /* 0x0000000405047825 */ /* 0x000fc600078e020e */
[----:B------:R-:W5:Y:S04]  /*01e0*/  LDG.E R6, desc[UR4][R14.64+0x4] ;  /* 0x000004040e067981 */ /* 0x000f68000c1e1900 */
        /* <DEDUP_REMOVED lines=9> */
[----:B------:R-:W5:Y:S01]  /*0280*/  LDG.E R27, desc[UR4][R2.64+0x44] ;  /* 0x00004404021b7981 */ /* 0x000f62000c1e1900 */
[----:B--2---:R-:W-:-:S03]  /*0290*/  IMAD R23, R17, R22, RZ ;  /* 0x0000001611177224 */ /* 0x004fc600078e02ff */
[----:B------:R-:W2:Y:S01]  /*02a0*/  LDG.E R22, desc[UR4][R2.64+0x40] ;  /* 0x0000400402167981 */ /* 0x000ea2000c1e1900 */
[----:B---3--:R-:W-:-:S03]  /*02b0*/  IMAD R28, R17, R28, RZ ;  /* 0x0000001c111c7224 */ /* 0x008fc600078e02ff */
[----:B------:R-:W3:Y:S01]  /*02c0*/  LDG.E R17, desc[UR4][R2.64+0x34] ;  /* 0x0000340402117981 */ /* 0x000ee2000c1e1900 */
[----:B----4-:R-:W-:-:S03]  /*02d0*/  IMAD R26, R18, R26, R23 ;  /* 0x0000001a121a7224 */ /* 0x010fc600078e0217 */
[----:B------:R-:W4:Y:S01]  /*02e0*/  LDG.E R23, desc[UR4][R2.64+0x38] ;  /* 0x0000380402177981 */ /* 0x000f22000c1e1900 */
[----:B-----5:R-:W-:-:S03]  /*02f0*/  IMAD R28, R18, R13, R28 ;  /* 0x0000000d121c7224 */ /* 0x020fc600078e021c */
[----:B------:R-:W5:Y:S04]  /*0300*/  LDG.E R18, desc[UR4][R2.64+0x1c] ;  /* 0x00001c0402127981 */ /* 0x000f68000c1e1900 */
[----:B------:R-:W5:Y:S01]  /*0310*/  LDG.E R13, desc[UR4][R4.64+0x4] ;  /* 0x00000404040d7981 */ /* 0x000f62000c1e1900 */
[C---:B------:R-:W-:Y:S02]  /*0320*/  IMAD R12, R9.reuse, R12, R26 ;  /* 0x0000000c090c7224 */ /* 0x040fe400078e021a */
[----:B------:R-:W-:Y:S02]  /*0330*/  IMAD R10, R9, R10, R28 ;  /* 0x0000000a090a7224 */ /* 0x000fe400078e021c */
[C---:B------:R-:W-:Y:S02]  /*0340*/  IMAD R8, R7.reuse, R8, R12 ;  /* 0x0000000807087224 */ /* 0x040fe400078e020c */
[----:B------:R-:W-:-:S02]  /*0350*/  IMAD R10, R7, R16, R10 ;  /* 0x00000010070a7224 */ /* 0x000fc400078e020a */
[----:B------:R-:W-:-:S04]  /*0360*/  IMAD R8, R6, R11, R8 ;  /* 0x0000000b06087224 */ /* 0x000fc800078e0208 */
[----:B------:R-:W-:-:S04]  /*0370*/  IMAD R8, R0, R19, R8 ;  /* 0x0000001300087224 */ /* 0x000fc800078e0208 */
[----:B------:R-:W-:Y:S01]  /*0380*/  IMAD R8, R14, R21, R8 ;  /* 0x000000150e087224 */ /* 0x000fe200078e0208 */
[----:B------:R-:W-:Y:S01]  /*0390*/  BSSY.RECONVERGENT B0, `(.L_x_0) ;  /* 0x0000013000007945 */ /* 0x000fe20003800200 */
[----:B---3--:R-:W-:-:S04]  /*03a0*/  IMAD R10, R6, R17, R10 ;  /* 0x00000011060a7224 */ /* 0x008fc800078e020a */
[----:B----4-:R-:W-:-:S04]  /*03b0*/  IMAD R10, R0, R23, R10 ;  /* 0x00000017000a7224 */ /* 0x010fc800078e020a */
[----:B------:R-:W-:Y:S02]  /*03c0*/  IMAD R10, R14, R15, R10 ;  /* 0x0000000f0e0a7224 */ /* 0x000fe400078e020a */
[C---:B-----5:R-:W-:Y:S02]  /*03d0*/  IMAD R8, R13.reuse, R18, R8 ;  /* 0x000000120d087224 */ /* 0x060fe400078e0208 */
[----:B--2---:R-:W-:Y:S02]  /*03e0*/  IMAD R10, R13, R22, R10 ;  /* 0x000000160d0a7224 */ /* 0x004fe400078e020a */
[C---:B------:R-:W-:Y:S02]  /*03f0*/  IMAD R8, R20.reuse, R25, R8 ;  /* 0x0000001914087224 */ /* 0x040fe400078e0208 */
[----:B------:R-:W-:Y:S02]  /*0400*/  IMAD R10, R20, R27, R10 ;  /* 0x0000001b140a7224 */ /* 0x000fe400078e020a */
[----:B------:R-:W-:-:S04]  /*0410*/  IMAD R25, R8, R8, RZ ;  /* 0x0000000808197224 */ /* 0x000fc800078e02ff */
[----:B------:R-:W-:-:S05]  /*0420*/  IMAD R25, R10, R10, R25 ;  /* 0x0000000a0a197224 */ /* 0x000fca00078e0219 */
[----:B------:R-:W-:-:S13]  /*0430*/  ISETP.NE.AND P0, PT, R25, RZ, PT ;  /* 0x000000ff1900720c */ /* 0x000fda0003f05270 */
[----:B------:R-:W-:Y:S01]  /*0440*/  @!P0 CS2R R2, SRZ ;  /* 0x0000000000028805 */ /* 0x000fe2000001ff00 */
[----:B------:R-:W-:Y:S06]  /*0450*/  @!P0 BRA `(.L_x_1) ;  /* 0x0000000000188947 */ /* 0x000fec0003800000 */
[----:B------:R0:W1:Y:S01]  /*0460*/  I2F.F64.U32 R2, R25 ;  /* 0x0000001900027312 */ /* 0x0000620000201800 */
[----:B------:R-:W-:-:S07]  /*0470*/  MOV R0, 0x490 ;  /* 0x0000049000007802 */ /* 0x000fce0000000f00 */
[----:B01----:R-:W-:Y:S05]  /*0480*/  CALL.REL.NOINC `($_Z11sobelKernelPKiPiiiPA3_S_$__internal_accurate_pow) ;  /* 0x0000000000307944 */ /* 0x003fea0003c00000 */
[----:B------:R-:W-:-:S04]  /*0490*/  ISETP.GE.AND P0, PT, R3, RZ, PT ;  /* 0x000000ff0300720c */ /* 0x000fc80003f06270 */
[----:B------:R-:W-:Y:S02]  /*04a0*/  FSEL R2, R6, RZ, P0 ;  /* 0x000000ff06027208 */ /* 0x000fe40000000000 */
[----:B------:R-:W-:-:S07]  /*04b0*/  FSEL R3, R10, -QNAN , P0 ;  /* 0xfff800000a037808 */ /* 0x000fce0000000000 */
.L_x_1:
[----:B------:R-:W-:Y:S05]  /*04c0*/  BSYNC.RECONVERGENT B0 ;  /* 0x0000000000007941 */ /* 0x000fea0003800200 */
.L_x_0:
[----:B------:R-:W0:Y:S01]  /*04d0*/  LDC.64 R4, c[0x0][0x388] ;  /* 0x0000e200ff047b82 */ /* 0x000e220000000a00 */
[----:B------:R-:W-:-:S04]  /*04e0*/  ISETP.NE.AND P0, PT, R25, 0x1, PT ;  /* 0x000000011900780c */ /* 0x000fc80003f05270 */
[----:B------:R-:W-:Y:S02]  /*04f0*/  FSEL R3, R3, 1.875, P0 ;  /* 0x3ff0000003037808 */ /* 0x000fe40000000000 */
[----:B------:R-:W-:-:S04]  /*0500*/  FSEL R2, R2, RZ, P0 ;  /* 0x000000ff02027208 */ /* 0x000fc80000000000 */
[----:B------:R-:W1:Y:S01]  /*0510*/  F2I.F64.TRUNC R3, R2 ;  /* 0x0000000200037311 */ /* 0x000e62000030d100 */
[----:B0-----:R-:W-:-:S05]  /*0520*/  IMAD.WIDE R24, R24, 0x4, R4 ;  /* 0x0000000418187825 */ /* 0x001fca00078e0204 */
[----:B-1----:R-:W-:Y:S01]  /*0530*/  STG.E desc[UR4][R24.64], R3 ;  /* 0x0000000318007986 */ /* 0x002fe2000c101904 */
[----:B------:R-:W-:Y:S05]  /*0540*/  EXIT ;  /* 0x000000000000794d */ /* 0x000fea0003800000 */
        .type           $_Z11sobelKernelPKiPiiiPA3_S_$__internal_accurate_pow,@function
        .size           $_Z11sobelKernelPKiPiiiPA3_S_$__internal_accurate_pow,(.L_x_5 - $_Z11sobelKernelPKiPiiiPA3_S_$__internal_accurate_pow)
$_Z11sobelKernelPKiPiiiPA3_S_$__internal_accurate_pow:
[----:B------:R-:W-:Y:S01]  /*0550*/  ISETP.GT.U32.AND P0, PT, R3, 0xfffff, PT ;  /* 0x000fffff0300780c */ /* 0x000fe20003f04070 */
[----:B------:R-:W-:Y:S01]  /*0560*/  IMAD.MOV.U32 R4, RZ, RZ, R3 ;  /* 0x000000ffff047224 */ /* 0x000fe200078e0003 */
[----:B------:R-:W-:Y:S01]  /*0570*/  MOV R8, 0x41ad3b5a ;  /* 0x41ad3b5a00087802 */ /* 0x000fe20000000f00 */
[----:B------:R-:W-:Y:S01]  /*0580*/  IMAD.MOV.U32 R10, RZ, RZ, R2 ;  /* 0x000000ffff0a7224 */ /* 0x000fe200078e0002 */
[----:B------:R-:W-:Y:S01]  /*0590*/  UMOV UR6, 0x7d2cafe2 ;  /* 0x7d2cafe200067882 */ /* 0x000fe20000000000 */
[----:B------:R-:W-:Y:S01]  /*05a0*/  IMAD.MOV.U32 R12, RZ, RZ, RZ ;  /* 0x000000ffff0c7224 */ /* 0x000fe200078e00ff */
[----:B------:R-:W-:Y:S01]  /*05b0*/  UMOV UR7, 0x3eb0f5ff ;  /* 0x3eb0f5ff00077882 */ /* 0x000fe20000000000 */
[----:B------:R-:W-:Y:S01]  /*05c0*/  IMAD.MOV.U32 R9, RZ, RZ, 0x3ed0f5d2 ;  /* 0x3ed0f5d2ff097424 */ /* 0x000fe200078e00ff */
[----:B------:R-:W-:Y:S01]  /*05d0*/  UMOV UR8, 0x3b39803f ;  /* 0x3b39803f00087882 */ /* 0x000fe20000000000 */
[----:B------:R-:W-:-:S04]  /*05e0*/  UMOV UR9, 0x3c7abc9e ;  /* 0x3c7abc9e00097882 */ /* 0x000fc80000000000 */
[----:B------:R-:W-:-:S10]  /*05f0*/  @!P0 DMUL R26, R2, 1.80143985094819840000e+16 ;  /* 0x43500000021a8828 */ /* 0x000fd40000000000 */
[----:B------:R-:W-:Y:S02]  /*0600*/  @!P0 MOV R4, R27 ;  /* 0x0000001b00048202 */ /* 0x000fe40000000f00 */
[----:B------:R-:W-:Y:S02]  /*0610*/  @!P0 MOV R10, R26 ;  /* 0x0000001a000a8202 */ /* 0x000fe40000000f00 */
[----:B------:R-:W-:-:S04]  /*0620*/  LOP3.LUT R4, R4, 0x800fffff, RZ, 0xc0, !PT ;  /* 0x800fffff04047812 */ /* 0x000fc800078ec0ff */
[----:B------:R-:W-:-:S04]  /*0630*/  LOP3.LUT R11, R4, 0x3ff00000, RZ, 0xfc, !PT ;  /* 0x3ff00000040b7812 */ /* 0x000fc800078efcff */
[----:B------:R-:W-:-:S13]  /*0640*/  ISETP.GE.U32.AND P1, PT, R11, 0x3ff6a09f, PT ;  /* 0x3ff6a09f0b00780c */ /* 0x000fda0003f26070 */
[----:B------:R-:W-:-:S05]  /*0650*/  @P1 VIADD R5, R11, 0xfff00000 ;  /* 0xfff000000b051836 */ /* 0x000fca0000000000 */
[----:B------:R-:W-:-:S06]  /*0660*/  @P1 MOV R11, R5 ;  /* 0x00000005000b1202 */ /* 0x000fcc0000000f00 */
[C---:B------:R-:W-:Y:S02]  /*0670*/  DADD R6, R10.reuse, 1 ;  /* 0x3ff000000a067429 */ /* 0x040fe40000000000 */
[----:B------:R-:W-:-:S04]  /*0680*/  DADD R10, R10, -1 ;  /* 0xbff000000a0a7429 */ /* 0x000fc80000000000 */
[----:B------:R-:W0:Y:S02]  /*0690*/  MUFU.RCP64H R13, R7 ;  /* 0x00000007000d7308 */ /* 0x000e240000001800 */
[----:B0-----:R-:W-:-:S08]  /*06a0*/  DFMA R4, -R6, R12, 1 ;  /* 0x3ff000000604742b */ /* 0x001fd0000000010c */
[----:B------:R-:W-:-:S08]  /*06b0*/  DFMA R4, R4, R4, R4 ;  /* 0x000000040404722b */ /* 0x000fd00000000004 */
[----:B------:R-:W-:-:S08]  /*06c0*/  DFMA R12, R12, R4, R12 ;  /* 0x000000040c0c722b */ /* 0x000fd0000000000c */
[----:B------:R-:W-:-:S08]  /*06d0*/  DMUL R4, R10, R12 ;  /* 0x0000000c0a047228 */ /* 0x000fd00000000000 */
[----:B------:R-:W-:-:S08]  /*06e0*/  DFMA R4, R10, R12, R4 ;  /* 0x0000000c0a04722b */ /* 0x000fd00000000004 */
[----:B------:R-:W-:-:S08]  /*06f0*/  DMUL R14, R4, R4 ;  /* 0x00000004040e7228 */ /* 0x000fd00000000000 */
[----:B------:R-:W-:Y:S01]  /*0700*/  DFMA R6, R14, UR6, R8 ;  /* 0x000000060e067c2b */ /* 0x000fe20008000008 */
[----:B------:R-:W-:Y:S01]  /*0710*/  UMOV UR6, 0x75488a3f ;  /* 0x75488a3f00067882 */ /* 0x000fe20000000000 */
[----:B------:R-:W-:Y:S01]  /*0720*/  UMOV UR7, 0x3ef3b20a ;  /* 0x3ef3b20a00077882 */ /* 0x000fe20000000000 */
[----:B------:R-:W-:-:S05]  /*0730*/  DADD R8, R10, -R4 ;  /* 0x000000000a087229 */ /* 0x000fca0000000804 */
[----:B------:R-:W-:Y:S01]  /*0740*/  DFMA R6, R14, R6, UR6 ;  /* 0x000000060e067e2b */ /* 0x000fe20008000006 */
[----:B------:R-:W-:Y:S01]  /*0750*/  UMOV UR6, 0xe4faecd5 ;  /* 0xe4faecd500067882 */ /* 0x000fe20000000000 */
[----:B------:R-:W-:Y:S01]  /*0760*/  UMOV UR7, 0x3f1745cd ;  /* 0x3f1745cd00077882 */ /* 0x000fe20000000000 */
[----:B------:R-:W-:Y:S02]  /*0770*/  DADD R20, R8, R8 ;  /* 0x0000000008147229 */ /* 0x000fe40000000008 */
[----:B------:R-:W-:-:S03]  /*0780*/  DMUL R8, R4, R4 ;  /* 0x0000000404087228 */ /* 0x000fc60000000000 */
[----:B------:R-:W-:Y:S01]  /*0790*/  DFMA R6, R14, R6, UR6 ;  /* 0x000000060e067e2b */ /* 0x000fe20008000006 */
[----:B------:R-:W-:Y:S01]  /*07a0*/  UMOV UR6, 0x258a578b ;  /* 0x258a578b00067882 */ /* 0x000fe20000000000 */
[----:B------:R-:W-:Y:S01]  /*07b0*/  UMOV UR7, 0x3f3c71c7 ;  /* 0x3f3c71c700077882 */ /* 0x000fe20000000000 */
[----:B------:R-:W-:Y:S02]  /*07c0*/  DFMA R20, R10, -R4, R20 ;  /* 0x800000040a14722b */ /* 0x000fe40000000014 */
[----:B------:R-:W-:-:S03]  /*07d0*/  DMUL R10, R4, R8 ;  /* 0x00000008040a7228 */ /* 0x000fc60000000000 */
[----:B------:R-:W-:Y:S01]  /*07e0*/  DFMA R6, R14, R6, UR6 ;  /* 0x000000060e067e2b */ /* 0x000fe20008000006 */
[----:B------:R-:W-:Y:S01]  /*07f0*/  UMOV UR6, 0x9242b910 ;  /* 0x9242b91000067882 */ /* 0x000fe20000000000 */
[----:B------:R-:W-:Y:S01]  /*0800*/  UMOV UR7, 0x3f624924 ;  /* 0x3f62492400077882 */ /* 0x000fe20000000000 */
[----:B------:R-:W-:-:S05]  /*0810*/  DMUL R12, R12, R20 ;  /* 0x000000140c0c7228 */ /* 0x000fca0000000000 */
[----:B------:R-:W-:Y:S01]  /*0820*/  DFMA R6, R14, R6, UR6 ;  /* 0x000000060e067e2b */ /* 0x000fe20008000006 */
[----:B------:R-:W-:Y:S01]  /*0830*/  UMOV UR6, 0x99999dfb ;  /* 0x99999dfb00067882 */ /* 0x000fe20000000000 */
[----:B------:R-:W-:-:S03]  /*0840*/  UMOV UR7, 0x3f899999 ;  /* 0x3f89999900077882 */ /* 0x000fc60000000000 */
[----:B------:R-:W-:Y:S01]  /*0850*/  IADD3 R21, PT, PT, R13, 0x100000, RZ ;  /* 0x001000000d157810 */ /* 0x000fe20007ffe0ff */
[----:B------:R-:W-:Y:S02]  /*0860*/  IMAD.MOV.U32 R20, RZ, RZ, R12 ;  /* 0x000000ffff147224 */ /* 0x000fe400078e000c */
[----:B------:R-:W-:Y:S01]  /*0870*/  DFMA R16, R14, R6, UR6 ;  /* 0x000000060e107e2b */ /* 0x000fe20008000006 */
[----:B------:R-:W-:Y:S01]  /*0880*/  UMOV UR6, 0x55555555 ;  /* 0x5555555500067882 */ /* 0x000fe20000000000 */
[----:B------:R-:W-:-:S06]  /*0890*/  UMOV UR7, 0x3fb55555 ;  /* 0x3fb5555500077882 */ /* 0x000fcc0000000000 */
[----:B------:R-:W-:-:S08]  /*08a0*/  DFMA R6, R14, R16, UR6 ;  /* 0x000000060e067e2b */ /* 0x000fd00008000010 */
[----:B------:R-:W-:Y:S01]  /*08b0*/  DADD R18, -R6, UR6 ;  /* 0x0000000606127e29 */ /* 0x000fe20008000100 */
[----:B------:R-:W-:Y:S01]  /*08c0*/  UMOV UR6, 0xb9e7b0 ;  /* 0x00b9e7b000067882 */ /* 0x000fe20000000000 */
[----:B------:R-:W-:-:S06]  /*08d0*/  UMOV UR7, 0x3c46a4cb ;  /* 0x3c46a4cb00077882 */ /* 0x000fcc0000000000 */
[----:B------:R-:W-:Y:S02]  /*08e0*/  DFMA R14, R14, R16, R18 ;  /* 0x000000100e0e722b */ /* 0x000fe40000000012 */
[C---:B------:R-:W-:Y:S02]  /*08f0*/  DFMA R16, R4.reuse, R8, -R10 ;  /* 0x000000080410722b */ /* 0x040fe4000000080a */
[----:B------:R-:W-:-:S04]  /*0900*/  DFMA R18, R4, R4, -R8 ;  /* 0x000000040412722b */ /* 0x000fc80000000808 */
[----:B------:R-:W-:Y:S01]  /*0910*/  DADD R14, R14, -UR6 ;  /* 0x800000060e0e7e29 */ /* 0x000fe20008000000 */
[----:B------:R-:W-:Y:S01]  /*0920*/  UMOV UR6, 0x80000000 ;  /* 0x8000000000067882 */ /* 0x000fe20000000000 */
[----:B------:R-:W-:Y:S01]  /*0930*/  DFMA R16, R12, R8, R16 ;  /* 0x000000080c10722b */ /* 0x000fe20000000010 */
[----:B------:R-:W-:Y:S01]  /*0940*/  UMOV UR7, 0x43300000 ;  /* 0x4330000000077882 */ /* 0x000fe20000000000 */
[----:B------:R-:W-:-:S04]  /*0950*/  DFMA R18, R4, R20, R18 ;  /* 0x000000140412722b */ /* 0x000fc80000000012 */
[----:B------:R-:W-:-:S04]  /*0960*/  DADD R22, R6, R14 ;  /* 0x0000000006167229 */ /* 0x000fc8000000000e */
[----:B------:R-:W-:-:S04]  /*0970*/  DFMA R16, R4, R18, R16 ;  /* 0x000000120410722b */ /* 0x000fc80000000010 */
[----:B------:R-:W-:Y:S02]  /*0980*/  DMUL R8, R22, R10 ;  /* 0x0000000a16087228 */ /* 0x000fe40000000000 */
[----:B------:R-:W-:-:S06]  /*0990*/  DADD R18, R6, -R22 ;  /* 0x0000000006127229 */ /* 0x000fcc0000000816 */
[----:B------:R-:W-:Y:S02]  /*09a0*/  DFMA R6, R22, R10, -R8 ;  /* 0x0000000a1606722b */ /* 0x000fe40000000808 */
[----:B------:R-:W-:-:S06]  /*09b0*/  DADD R18, R14, R18 ;  /* 0x000000000e127229 */ /* 0x000fcc0000000012 */
[----:B------:R-:W-:-:S08]  /*09c0*/  DFMA R6, R22, R16, R6 ;  /* 0x000000101606722b */ /* 0x000fd00000000006 */
[----:B------:R-:W-:-:S08]  /*09d0*/  DFMA R18, R18, R10, R6 ;  /* 0x0000000a1212722b */ /* 0x000fd00000000006 */
[----:B------:R-:W-:-:S08]  /*09e0*/  DADD R10, R8, R18 ;  /* 0x00000000080a7229 */ /* 0x000fd00000000012 */
[--C-:B------:R-:W-:Y:S02]  /*09f0*/  DADD R6, R4, R10.reuse ;  /* 0x0000000004067229 */ /* 0x100fe4000000000a */
[----:B------:R-:W-:-:S06]  /*0a00*/  DADD R8, R8, -R10 ;  /* 0x0000000008087229 */ /* 0x000fcc000000080a */
[----:B------:R-:W-:Y:S02]  /*0a10*/  DADD R4, R4, -R6 ;  /* 0x0000000004047229 */ /* 0x000fe40000000806 */
[----:B------:R-:W-:-:S06]  /*0a20*/  DADD R8, R18, R8 ;  /* 0x0000000012087229 */ /* 0x000fcc0000000008 */
[----:B------:R-:W-:Y:S01]  /*0a30*/  DADD R4, R10, R4 ;  /* 0x000000000a047229 */ /* 0x000fe20000000004 */
[----:B------:R-:W-:Y:S02]  /*0a40*/  SHF.R.U32.HI R10, RZ, 0x14, R3 ;  /* 0x00000014ff0a7819 */ /* 0x000fe40000011603 */
[----:B------:R-:W-:-:S05]  /*0a50*/  @!P0 LEA.HI R10, R27, 0xffffffca, RZ, 0xc ;  /* 0xffffffca1b0a8811 */ /* 0x000fca00078f60ff */
[----:B------:R-:W-:Y:S01]  /*0a60*/  DADD R4, R8, R4 ;  /* 0x0000000008047229 */ /* 0x000fe20000000004 */
[C---:B------:R-:W-:Y:S01]  /*0a70*/  IADD3 R8, PT, PT, R10.reuse, -0x3ff, RZ ;  /* 0xfffffc010a087810 */ /* 0x040fe20007ffe0ff */
[----:B------:R-:W-:-:S06]  /*0a80*/  @P1 VIADD R8, R10, 0xfffffc02 ;  /* 0xfffffc020a081836 */ /* 0x000fcc0000000000 */
[----:B------:R-:W-:Y:S01]  /*0a90*/  DADD R12, R12, R4 ;  /* 0x000000000c0c7229 */ /* 0x000fe20000000004 */
[----:B------:R-:W-:Y:S01]  /*0aa0*/  HFMA2 R5, -RZ, RZ, 3.59375, 0 ;  /* 0x43300000ff057431 */ /* 0x000fe200000001ff */
[----:B------:R-:W-:-:S06]  /*0ab0*/  LOP3.LUT R4, R8, 0x80000000, RZ, 0x3c, !PT ;  /* 0x8000000008047812 */ /* 0x000fcc00078e3cff */
[----:B------:R-:W-:Y:S02]  /*0ac0*/  DADD R8, R6, R12 ;  /* 0x0000000006087229 */ /* 0x000fe4000000000c */
[----:B------:R-:W-:Y:S01]  /*0ad0*/  DADD R10, R4, -UR6 ;  /* 0x80000006040a7e29 */ /* 0x000fe20008000000 */
[----:B------:R-:W-:Y:S01]  /*0ae0*/  UMOV UR6, 0xfefa39ef ;  /* 0xfefa39ef00067882 */ /* 0x000fe20000000000 */
[----:B------:R-:W-:-:S04]  /*0af0*/  UMOV UR7, 0x3fe62e42 ;  /* 0x3fe62e4200077882 */ /* 0x000fc80000000000 */
[--C-:B------:R-:W-:Y:S02]  /*0b00*/  DADD R6, R6, -R8.reuse ;  /* 0x0000000006067229 */ /* 0x100fe40000000808 */
[----:B------:R-:W-:-:S06]  /*0b10*/  DFMA R4, R10, UR6, R8 ;  /* 0x000000060a047c2b */ /* 0x000fcc0008000008 */
[----:B------:R-:W-:Y:S02]  /*0b20*/  DADD R6, R12, R6 ;  /* 0x000000000c067229 */ /* 0x000fe40000000006 */
[----:B------:R-:W-:-:S08]  /*0b30*/  DFMA R14, R10, -UR6, R4 ;  /* 0x800000060a0e7c2b */ /* 0x000fd00008000004 */
[----:B------:R-:W-:-:S08]  /*0b40*/  DADD R14, -R8, R14 ;  /* 0x00000000080e7229 */ /* 0x000fd0000000010e */
[----:B------:R-:W-:-:S08]  /*0b50*/  DADD R6, R6, -R14 ;  /* 0x0000000006067229 */ /* 0x000fd0000000080e */
[----:B------:R-:W-:-:S08]  /*0b60*/  DFMA R6, R10, UR8, R6 ;  /* 0x000000080a067c2b */ /* 0x000fd00008000006 */
[----:B------:R-:W-:-:S08]  /*0b70*/  DADD R8, R4, R6 ;  /* 0x0000000004087229 */ /* 0x000fd00000000006 */
[----:B------:R-:W-:Y:S02]  /*0b80*/  DADD R10, R4, -R8 ;  /* 0x00000000040a7229 */ /* 0x000fe40000000808 */
[----:B------:R-:W-:-:S06]  /*0b90*/  DMUL R4, R8, 0.5 ;  /* 0x3fe0000008047828 */ /* 0x000fcc0000000000 */
[----:B------:R-:W-:Y:S02]  /*0ba0*/  DADD R10, R6, R10 ;  /* 0x00000000060a7229 */ /* 0x000fe4000000000a */
[----:B------:R-:W-:-:S08]  /*0bb0*/  DFMA R8, R8, 0.5, -R4 ;  /* 0x3fe000000808782b */ /* 0x000fd00000000804 */
[----:B------:R-:W-:Y:S01]  /*0bc0*/  DFMA R10, R10, 0.5, R8 ;  /* 0x3fe000000a0a782b */ /* 0x000fe20000000008 */
[----:B------:R-:W-:Y:S01]  /*0bd0*/  IMAD.MOV.U32 R8, RZ, RZ, 0x652b82fe ;  /* 0x652b82feff087424 */ /* 0x000fe200078e00ff */
[----:B------:R-:W-:-:S06]  /*0be0*/  MOV R9, 0x3ff71547 ;  /* 0x3ff7154700097802 */ /* 0x000fcc0000000f00 */
[----:B------:R-:W-:-:S08]  /*0bf0*/  DADD R6, R4, R10 ;  /* 0x0000000004067229 */ /* 0x000fd0000000000a */
[----:B------:R-:W-:Y:S02]  /*0c00*/  DFMA R8, R6, R8, 6.75539944105574400000e+15 ;  /* 0x433800000608742b */ /* 0x000fe40000000008 */
[----:B------:R-:W-:Y:S01]  /*0c10*/  FSETP.GEU.AND P0, PT, |R7|, 4.1917929649353027344, PT ;  /* 0x4086232b0700780b */ /* 0x000fe20003f0e200 */
[----:B------:R-:W-:-:S05]  /*0c20*/  DADD R4, R4, -R6 ;  /* 0x0000000004047229 */ /* 0x000fca0000000806 */
[----:B------:R-:W-:-:S03]  /*0c30*/  DADD R12, R8, -6.75539944105574400000e+15 ;  /* 0xc3380000080c7429 */ /* 0x000fc60000000000 */
[----:B------:R-:W-:-:S05]  /*0c40*/  DADD R10, R10, R4 ;  /* 0x000000000a0a7229 */ /* 0x000fca0000000004 */
[----:B------:R-:W-:Y:S01]  /*0c50*/  DFMA R14, R12, -UR6, R6 ;  /* 0x800000060c0e7c2b */ /* 0x000fe20008000006 */
[----:B------:R-:W-:Y:S01]  /*0c60*/  UMOV UR6, 0x3b39803f ;  /* 0x3b39803f00067882 */ /* 0x000fe20000000000 */
[----:B------:R-:W-:-:S06]  /*0c70*/  UMOV UR7, 0x3c7abc9e ;  /* 0x3c7abc9e00077882 */ /* 0x000fcc0000000000 */
[----:B------:R-:W-:Y:S01]  /*0c80*/  DFMA R12, R12, -UR6, R14 ;  /* 0x800000060c0c7c2b */ /* 0x000fe2000800000e */
[----:B------:R-:W-:Y:S01]  /*0c90*/  UMOV UR6, 0x69ce2bdf ;  /* 0x69ce2bdf00067882 */ /* 0x000fe20000000000 */
[----:B------:R-:W-:Y:S01]  /*0ca0*/  IMAD.MOV.U32 R14, RZ, RZ, -0x35dec16 ;  /* 0xfca213eaff0e7424 */ /* 0x000fe200078e00ff */
[----:B------:R-:W-:Y:S01]  /*0cb0*/  MOV R15, 0x3e928af3 ;  /* 0x3e928af3000f7802 */ /* 0x000fe20000000f00 */
[----:B------:R-:W-:-:S05]  /*0cc0*/  UMOV UR7, 0x3e5ade15 ;  /* 0x3e5ade1500077882 */ /* 0x000fca0000000000 */
[----:B------:R-:W-:Y:S01]  /*0cd0*/  DFMA R14, R12, UR6, R14 ;  /* 0x000000060c0e7c2b */ /* 0x000fe2000800000e */
[----:B------:R-:W-:Y:S01]  /*0ce0*/  UMOV UR6, 0x62401315 ;  /* 0x6240131500067882 */ /* 0x000fe20000000000 */
[----:B------:R-:W-:-:S06]  /*0cf0*/  UMOV UR7, 0x3ec71dee ;  /* 0x3ec71dee00077882 */ /* 0x000fcc0000000000 */
[----:B------:R-:W-:Y:S01]  /*0d00*/  DFMA R14, R12, R14, UR6 ;  /* 0x000000060c0e7e2b */ /* 0x000fe2000800000e */
        /* <DEDUP_REMOVED lines=20> */
[----:B------:R-:W-:-:S08]  /*0e50*/  DFMA R14, R12, R14, UR6 ;  /* 0x000000060c0e7e2b */ /* 0x000fd0000800000e */
[----:B------:R-:W-:-:S08]  /*0e60*/  DFMA R14, R12, R14, 1 ;  /* 0x3ff000000c0e742b */ /* 0x000fd0000000000e */
[----:B------:R-:W-:-:S10]  /*0e70*/  DFMA R12, R12, R14, 1 ;  /* 0x3ff000000c0c742b */ /* 0x000fd4000000000e */
[----:B------:R-:W-:Y:S01]  /*0e80*/  IMAD R5, R8, 0x100000, R13 ;  /* 0x0010000008057824 */ /* 0x000fe200078e020d */
[----:B------:R-:W-:Y:S01]  /*0e90*/  MOV R4, R12 ;  /* 0x0000000c00047202 */ /* 0x000fe20000000f00 */
[----:B------:R-:W-:Y:S06]  /*0ea0*/  @!P0 BRA `(.L_x_2) ;  /* 0x0000000000308947 */ /* 0x000fec0003800000 */
[----:B------:R-:W-:Y:S01]  /*0eb0*/  FSETP.GEU.AND P1, PT, |R7|, 4.2275390625, PT ;  /* 0x408748000700780b */ /* 0x000fe20003f2e200 */
[C---:B------:R-:W-:Y:S02]  /*0ec0*/  DADD R14, R6.reuse, +INF ;  /* 0x7ff00000060e7429 */ /* 0x040fe40000000000 */
[----:B------:R-:W-:-:S08]  /*0ed0*/  DSETP.GEU.AND P0, PT, R6, RZ, PT ;  /* 0x000000ff0600722a */ /* 0x000fd00003f0e000 */
[----:B------:R-:W-:Y:S02]  /*0ee0*/  FSEL R5, R15, RZ, P0 ;  /* 0x000000ff0f057208 */ /* 0x000fe40000000000 */
[----:B------:R-:W-:-:S04]  /*0ef0*/  @!P1 LEA.HI R4, R8, R8, RZ, 0x1 ;  /* 0x0000000808049211 */ /* 0x000fc800078f08ff */
[----:B------:R-:W-:Y:S02]  /*0f00*/  @!P1 SHF.R.S32.HI R7, RZ, 0x1, R4 ;  /* 0x00000001ff079819 */ /* 0x000fe40000011404 */
[----:B------:R-:W-:Y:S02]  /*0f10*/  FSEL R4, R14, RZ, P0 ;  /* 0x000000ff0e047208 */ /* 0x000fe40000000000 */
[----:B------:R-:W-:Y:S01]  /*0f20*/  @!P1 LEA R13, R7, R13, 0x14 ;  /* 0x0000000d070d9211 */ /* 0x000fe200078ea0ff */
[----:B------:R-:W-:-:S05]  /*0f30*/  @!P1 IMAD.IADD R6, R8, 0x1, -R7 ;  /* 0x0000000108069824 */ /* 0x000fca00078e0a07 */
[----:B------:R-:W-:Y:S01]  /*0f40*/  @!P1 LEA R7, R6, 0x3ff00000, 0x14 ;  /* 0x3ff0000006079811 */ /* 0x000fe200078ea0ff */
[----:B------:R-:W-:-:S06]  /*0f50*/  @!P1 IMAD.MOV.U32 R6, RZ, RZ, RZ ;  /* 0x000000ffff069224 */ /* 0x000fcc00078e00ff */
[----:B------:R-:W-:-:S11]  /*0f60*/  @!P1 DMUL R4, R12, R6 ;  /* 0x000000060c049228 */ /* 0x000fd60000000000 */
.L_x_2:
[----:B------:R-:W-:Y:S02]  /*0f70*/  DFMA R10, R10, R4, R4 ;  /* 0x000000040a0a722b */ /* 0x000fe40000000004 */
[----:B------:R-:W-:-:S08]  /*0f80*/  DSETP.NEU.AND P0, PT, |R4|, +INF , PT ;  /* 0x7ff000000400742a */ /* 0x000fd00003f0d200 */
[----:B------:R-:W-:Y:S02]  /*0f90*/  FSEL R6, R4, R10, !P0 ;  /* 0x0000000a04067208 */ /* 0x000fe40004000000 */
[----:B------:R-:W-:Y:S02]  /*0fa0*/  FSEL R10, R5, R11, !P0 ;  /* 0x0000000b050a7208 */ /* 0x000fe40004000000 */
[----:B------:R-:W-:Y:S02]  /*0fb0*/  MOV R4, R0 ;  /* 0x0000000000047202 */ /* 0x000fe40000000f00 */
[----:B------:R-:W-:-:S04]  /*0fc0*/  MOV R5, 0x0 ;  /* 0x0000000000057802 */ /* 0x000fc80000000f00 */
[----:B------:R-:W-:Y:S05]  /*0fd0*/  RET.REL.NODEC R4 `(_Z11sobelKernelPKiPiiiPA3_S_) ;  /* 0xfffffff004087950 */ /* 0x000fea0003c3ffff */
.L_x_3:
[----:B------:R-:W-:-:S00]  /*0fe0*/  BRA `(.L_x_3) ;  /* 0xfffffffc00fc7947 */ /* 0x000fc0000383ffff */
[----:B------:R-:W-:-:S00]  /*0ff0*/  NOP ;  /* 0x0000000000007918 */ /* 0x000fc00000000000 */
        /* <DEDUP_REMOVED lines=8> */
.L_x_5:


//--------------------- .text._Z17convolutionKernelPKiPiiiPA3_Kf --------------------------
	.section	.text._Z17convolutionKernelPKiPiiiPA3_Kf,"ax",@progbits
	.align	128
        .global         _Z17convolutionKernelPKiPiiiPA3_Kf
        .type           _Z17convolutionKernelPKiPiiiPA3_Kf,@function
        .size           _Z17convolutionKernelPKiPiiiPA3_Kf,(.L_x_7 - _Z17convolutionKernelPKiPiiiPA3_Kf)
        .other          _Z17convolutionKernelPKiPiiiPA3_Kf,@"STO_CUDA_ENTRY STV_DEFAULT"
_Z17convolutionKernelPKiPiiiPA3_Kf:
.text._Z17convolutionKernelPKiPiiiPA3_Kf:
[----:B------:R-:W-:Y:S01]  /*0000*/  LDC R1, c[0x0][0x37c] ;  /* 0x0000df00ff017b82 */ /* 0x000fe20000000800 */
[----:B------:R-:W0:Y:S07]  /*0010*/  S2R R3, SR_TID.X ;  /* 0x0000000000037919 */ /* 0x000e2e0000002100 */
[----:B------:R-:W0:Y:S01]  /*0020*/  LDC R0, c[0x0][0x360] ;  /* 0x0000d800ff007b82 */ /* 0x000e220000000800 */
[----:B------:R-:W1:Y:S07]  /*0030*/  S2R R2, SR_TID.Y ;  /* 0x0000000000027919 */ /* 0x000e6e0000002200 */
[----:B------:R-:W0:Y:S08]  /*0040*/  S2UR UR4, SR_CTAID.X ;  /* 0x00000000000479c3 */ /* 0x000e300000002500 */
[----:B------:R-:W1:Y:S08]  /*0050*/  S2UR UR5, SR_CTAID.Y ;  /* 0x00000000000579c3 */ /* 0x000e700000002600 */
[----:B------:R-:W1:Y:S08]  /*0060*/  LDC R5, c[0x0][0x364] ;  /* 0x0000d900ff057b82 */ /* 0x000e700000000800 */
[----:B------:R-:W2:Y:S01]  /*0070*/  LDC R11, c[0x0][0x390] ;  /* 0x0000e400ff0b7b82 */ /* 0x000ea20000000800 */
[----:B0-----:R-:W-:-:S07]  /*0080*/  IMAD R0, R0, UR4, R3 ;  /* 0x0000000400007c24 */ /* 0x001fce000f8e0203 */
[----:B------:R-:W0:Y:S01]  /*0090*/  LDC.64 R6, c[0x0][0x380] ;  /* 0x0000e000ff067b82 */ /* 0x000e220000000a00 */
[----:B-1----:R-:W-:Y:S01]  /*00a0*/  IMAD R5, R5, UR5, R2 ;  /* 0x0000000505057c24 */ /* 0x002fe2000f8e0202 */
[----:B------:R-:W1:Y:S06]  /*00b0*/  LDCU.64 UR4, c[0x0][0x358] ;  /* 0x00006b00ff0477ac */ /* 0x000e6c0008000a00 */
[----:B------:R-:W3:Y:S01]  /*00c0*/  LDC.64 R2, c[0x0][0x398] ;  /* 0x0000e600ff027b82 */ /* 0x000ee20000000a00 */
[-C--:B--2---:R-:W-:Y:S01]  /*00d0*/  IMAD R0, R5, R11.reuse, R0 ;  /* 0x0000000b05007224 */ /* 0x084fe200078e0200 */
[----:B------:R-:W-:-:S04]  /*00e0*/  LOP3.LUT R5, RZ, R11, RZ, 0x33, !PT ;  /* 0x0000000bff057212 */ /* 0x000fc800078e33ff */
[----:B------:R-:W-:-:S05]  /*00f0*/  IADD3 R5, PT, PT, R0, R5, RZ ;  /* 0x0000000500057210 */ /* 0x000fca0007ffe0ff */
[----:B0-----:R-:W-:-:S05]  /*0100*/  IMAD.WIDE R6, R5, 0x4, R6 ;  /* 0x0000000405067825 */ /* 0x001fca00078e0206 */
[----:B-1----:R-:W2:Y:S01]  /*0110*/  LDG.E R24, desc[UR4][R6.64+0x4] ;  /* 0x0000040406187981 */ /* 0x002ea2000c1e1900 */
[----:B------:R-:W-:-:S03]  /*0120*/  IMAD.WIDE R20, R11, 0x4, R6 ;  /* 0x000000040b147825 */ /* 0x000fc600078e0206 */
[----:B------:R-:W4:Y:S04]  /*0130*/  LDG.E R23, desc[UR4][R6.64] ;  /* 0x0000000406177981 */ /* 0x000f28000c1e1900 */
[----:B---3--:R-:W3:Y:S04]  /*0140*/  LDG.E R19, desc[UR4][R2.64+0x4] ;  /* 0x0000040402137981 */ /* 0x008ee8000c1e1900 */
        /* <DEDUP_REMOVED lines=15> */
[----:B------:R0:W5:Y:S02]  /*0240*/  LDG.E R16, desc[UR4][R2.64+0x20] ;  /* 0x0000200402107981 */ /* 0x000164000c1e1900 */
[----:B0-----:R-:W0:Y:S02]  /*0250*/  LDC.64 R2, c[0x0][0x388] ;  /* 0x0000e200ff027b82 */ /* 0x001e240000000a00 */
[----:B0-----:R-:W-:Y:S01]  /*0260*/  IMAD.WIDE R2, R0, 0x4, R2 ;  /* 0x0000000400027825 */ /* 0x001fe200078e0202 */
[----:B--2---:R-:W-:-:S02]  /*0270*/  I2FP.F32.S32 R24, R24 ;  /* 0x0000001800187245 */ /* 0x004fc40000201400 */
[----:B----4-:R-:W-:-:S03]  /*0280*/  I2FP.F32.S32 R23, R23 ;  /* 0x0000001700177245 */ /* 0x010fc60000201400 */
[----:B---3--:R-:W-:Y:S01]  /*0290*/  FMUL R24, R24, R19 ;  /* 0x0000001318187220 */ /* 0x008fe20000400000 */
[----:B-----5:R-:W-:-:S03]  /*02a0*/  I2FP.F32.S32 R25, R25 ;  /* 0x0000001900197245 */ /* 0x020fc60000201400 */
[----:B------:R-:W-:Y:S01]  /*02b0*/  FFMA R22, R23, R22, R24 ;  /* 0x0000001617167223 */ /* 0x000fe20000000018 */
[----:B------:R-:W-:-:S03]  /*02c0*/  I2FP.F32.S32 R18, R18 ;  /* 0x0000001200127245 */ /* 0x000fc60000201400 */
        /* <DEDUP_REMOVED lines=10> */
[----:B------:R-:W-:-:S04]  /*0370*/  FFMA R4, R5, R12, R4 ;  /* 0x0000000c05047223 */ /* 0x000fc80000000004 */
[----:B------:R-:W-:-:S04]  /*0380*/  FFMA R4, R11, R16, R4 ;  /* 0x000000100b047223 */ /* 0x000fc80000000004 */
[----:B------:R-:W0:Y:S02]  /*0390*/  F2I.TRUNC.NTZ R5, R4 ;  /* 0x0000000400057305 */ /* 0x000e24000020f100 */
[----:B0-----:R-:W-:Y:S01]  /*03a0*/  STG.E desc[UR4][R2.64], R5 ;  /* 0x0000000502007986 */ /* 0x001fe2000c101904 */
[----:B------:R-:W-:Y:S05]  /*03b0*/  EXIT ;  /* 0x000000000000794d */ /* 0x000fea0003800000 */
.L_x_4:
        /* <DEDUP_REMOVED lines=12> */
.L_x_7:


//--------------------- .nv.shared.reserved.0     --------------------------
	.section	.nv.shared.reserved.0,"aw",@nobits
	.weak		__nv_reservedSMEM_offset_0_alias
	.size		__nv_reservedSMEM_offset_0_alias, 0, 64
	.other		__nv_reservedSMEM_offset_0_alias,@"STO_CUDA_RESERVED_SHARED STV_DEFAULT"
__nv_reservedSMEM_offset_0_alias:
	.zero		0
	.zero		64


//--------------------- .nv.constant0._Z11sobelKernelPKiPiiiPA3_S_ --------------------------
	.section	.nv.constant0._Z11sobelKernelPKiPiiiPA3_S_,"a",@progbits
	.sectionflags	@""
	.align	4
.nv.constant0._Z11sobelKernelPKiPiiiPA3_S_:
	.zero		928


//--------------------- .nv.constant0._Z17convolutionKernelPKiPiiiPA3_Kf --------------------------
	.section	.nv.constant0._Z17convolutionKernelPKiPiiiPA3_Kf,"a",@progbits
	.sectionflags	@""
	.align	4
.nv.constant0._Z17convolutionKernelPKiPiiiPA3_Kf:
	.zero		928


//--------------------- SYMBOLS --------------------------

	.type		.nv.reservedSmem.offset0,@object
	.size		.nv.reservedSmem.offset0,0x4
